.version 3.0 
.target sm_20
.global .u32  gresult, srca;

.entry main {
   .reg .u32 a, d;

   ld.global.u32  a, [srca];
   mul.lo.u32  d, 2, a;
   st.global.u32 [gresult], d;
   
   exit;
}


// ===== COMPILED SASS (sm_100) =====

	.target	sm_100

	.elftype	@"ET_EXEC"


//--------------------- .note.nv.tkinfo           --------------------------
	.section	.note.nv.tkinfo,"",@"SHT_NOTE"
	.sectionflags	@"SHF_NOTE_NV_TKINFO"
	.tkinfo
        /*0018*/ 	.word	0x00000002
        /*0030*/ 	.string	""
        /*0030*/ 	.string	"ptxas"
        /*0030*/ 	.string	"Cuda compilation tools, release 13.0, V13.0.88"
        /*0030*/ 	.string	"Build cuda_13.0.r13.0/compiler.36424714_0"
        /*0030*/ 	.string	"-arch sm_100 "



//--------------------- .note.nv.cuinfo           --------------------------
	.section	.note.nv.cuinfo,"",@"SHT_NOTE"
	.sectionflags	@"SHF_NOTE_NV_CUINFO"
        /*0018*/ 	.short	0x0002
        /*001a*/ 	.short	0x0014
        /*001c*/ 	.short	0x0082
	.zero		2


//--------------------- .nv.info                  --------------------------
	.section	.nv.info,"",@"SHT_CUDA_INFO"
	.align	4


	//----- nvinfo : EIATTR_REGCOUNT
	.align		4
        /*0000*/ 	.byte	0x04, 0x2f
        /*0002*/ 	.short	(.L_3 - .L_2)
	.align		4
.L_2:
        /*0004*/ 	.word	index@(main)
        /*0008*/ 	.word	0x0000000a


	//----- nvinfo : EIATTR_FRAME_SIZE
	.align		4
.L_3:
        /*000c*/ 	.byte	0x04, 0x11
        /*000e*/ 	.short	(.L_5 - .L_4)
	.align		4
.L_4:
        /*0010*/ 	.word	index@(main)
        /*0014*/ 	.word	0x00000000


	//----- nvinfo : EIATTR_MIN_STACK_SIZE
	.align		4
.L_5:
        /*0018*/ 	.byte	0x04, 0x12
        /*001a*/ 	.short	(.L_7 - .L_6)
	.align		4
.L_6:
        /*001c*/ 	.word	index@(main)
        /*0020*/ 	.word	0x00000000
.L_7:


//--------------------- .nv.compat                --------------------------
	.section	.nv.compat,"",@"SHT_CUDA_COMPAT_INFO"
	.align	4
        /*0000*/ 	.byte	0x02, 0x09, 0x00, 0x00, 0x02, 0x02, 0x01, 0x00, 0x02, 0x05, 0x05, 0x00, 0x03, 0x07, 0x01, 0x01
        /*0010*/ 	.byte	0x02, 0x03, 0x00, 0x00, 0x02, 0x06, 0x01, 0x00, 0x04, 0x0b, 0x08, 0x00, 0x09, 0x00, 0x00, 0x00
        /*0020*/ 	.byte	0x00, 0x00, 0x00, 0x00


//--------------------- .nv.info.main             --------------------------
	.section	.nv.info.main,"",@"SHT_CUDA_INFO"
	.sectionflags	@""
	.align	4


	//----- nvinfo : EIATTR_CUDA_API_VERSION
	.align		4
        /*0000*/ 	.byte	0x04, 0x37
        /*0002*/ 	.short	(.L_9 - .L_8)
.L_8:
        /*0004*/ 	.word	0x00000082


	//----- nvinfo : EIATTR_SPARSE_MMA_MASK
	.align		4
.L_9:
        /*0008*/ 	.byte	0x03, 0x50
        /*000a*/ 	.short	0x0000


	//----- nvinfo : EIATTR_MAXREG_COUNT
	.align		4
        /*000c*/ 	.byte	0x03, 0x1b
        /*000e*/ 	.short	0x00ff


	//----- nvinfo : EIATTR_MERCURY_ISA_VERSION
	.align		4
        /*0010*/ 	.byte	0x03, 0x5f
        /*0012*/ 	.short	0x0101


	//----- nvinfo : EIATTR_VRC_CTA_INIT_COUNT
	.align		4
        /*0014*/ 	.byte	0x02, 0x4a
	.zero		1
	.zero		1


	//----- nvinfo : EIATTR_EXIT_INSTR_OFFSETS
	.align		4
        /*0018*/ 	.byte	0x04, 0x1c
        /*001a*/ 	.short	(.L_11 - .L_10)


	//   ....[0]....
.L_10:
        /*001c*/ 	.word	0x00000070


	//----- nvinfo : EIATTR_SW_WAR
	.align		4
.L_11:
        /*0020*/ 	.byte	0x04, 0x36
        /*0022*/ 	.short	(.L_13 - .L_12)
.L_12:
        /*0024*/ 	.word	0x00000008
.L_13:


//--------------------- .nv.callgraph             --------------------------
	.section	.nv.callgraph,"",@"SHT_CUDA_CALLGRAPH"
	.align	4
	.sectionentsize	8
	.align		4
        /*0000*/ 	.word	0x00000000
	.align		4
        /*0004*/ 	.word	0xffffffff
	.align		4
        /*0008*/ 	.word	0x00000000
	.align		4
        /*000c*/ 	.word	0xfffffffe
	.align		4
        /*0010*/ 	.word	0x00000000
	.align		4
        /*0014*/ 	.word	0xfffffffd
	.align		4
        /*0018*/ 	.word	0x00000000
	.align		4
        /*001c*/ 	.word	0xfffffffc


//--------------------- .nv.constant4             --------------------------
	.section	.nv.constant4,"a",@progbits
	.align	8
	.align		8
.nv.constant4:
        /*0000*/ 	.dword	gresult
	.align		8
        /*0008*/ 	.dword	srca


//--------------------- .text.main                --------------------------
	.section	.text.main,"ax",@progbits
	.align	128
.text.main:
        .type           main,@function
        .size           main,(.L_x_1 - main)
        .other          main,@"STO_CUDA_ENTRY STV_DEFAULT"
main:
[----:B------:R-:W-:Y:S08]  /*0000*/  LDC R1, c[0x0][0x37c] ;  /* 0x0000df00ff017b82 */ /* 0x000ff00000000800 */
[----:B------:R-:W0:Y:S01]  /*0010*/  LDC.64 R2, c[0x4][0x8] ;  /* 0x01000200ff027b82 */ /* 0x000e220000000a00 */
[----:B------:R-:W0:Y:S02]  /*0020*/  LDCU.64 UR4, c[0x0][0x358] ;  /* 0x00006b00ff0477ac */ /* 0x000e240008000a00 */
[----:B0-----:R-:W2:Y:S05]  /*0030*/  LDG.E R2, desc[UR4][R2.64] ;  /* 0x0000000402027981 */ /* 0x001eaa000c1e1900 */
[----:B------:R-:W0:Y:S01]  /*0040*/  LDC.64 R4, c[0x4][RZ] ;  /* 0x01000000ff047b82 */ /* 0x000e220000000a00 */
[----:B--2---:R-:W-:-:S05]  /*0050*/  SHF.L.U32 R7, R2, 0x1, RZ ;  /* 0x0000000102077819 */ /* 0x004fca00000006ff */
[----:B0-----:R-:W-:Y:S01]  /*0060*/  STG.E desc[UR4][R4.64], R7 ;  /* 0x0000000704007986 */ /* 0x001fe2000c101904 */
[----:B------:R-:W-:Y:S05]  /*0070*/  EXIT ;  /* 0x000000000000794d */ /* 0x000fea0003800000 */
.L_x_0:
[----:B------:R-:W-:-:S00]  /*0080*/  BRA `(.L_x_0) ;  /* 0xfffffffc00fc7947 */ /* 0x000fc0000383ffff */
[----:B------:R-:W-:-:S00]  /*0090*/  NOP ;  /* 0x0000000000007918 */ /* 0x000fc00000000000 */
        /* <DEDUP_REMOVED lines=14> */
.L_x_1:


//--------------------- .nv.shared.reserved.0     --------------------------
	.section	.nv.shared.reserved.0,"aw",@nobits
	.weak		__nv_reservedSMEM_offset_0_alias
	.size		__nv_reservedSMEM_offset_0_alias, 0, 64
	.other		__nv_reservedSMEM_offset_0_alias,@"STO_CUDA_RESERVED_SHARED STV_DEFAULT"
__nv_reservedSMEM_offset_0_alias:
	.zero		0
	.zero		64


//--------------------- .nv.global                --------------------------
	.section	.nv.global,"aw",@nobits
	.align	4
.nv.global:
	.type		gresult,@object
	.size		gresult,(srca - gresult)
gresult:
	.zero		4
	.type		srca,@object
	.size		srca,(.L_1 - srca)
srca:
	.zero		4
.L_1:


//--------------------- .nv.constant0.main        --------------------------
	.section	.nv.constant0.main,"a",@progbits
	.sectionflags	@""
	.align	4
.nv.constant0.main:
	.zero		896


//--------------------- SYMBOLS --------------------------

	.type		.nv.reservedSmem.offset0,@object
	.size		.nv.reservedSmem.offset0,0x4
